	.headerflags	@"EF_CUDA_TEXMODE_UNIFIED EF_CUDA_64BIT_ADDRESS EF_CUDA_ACCELERATORS EF_CUDA_SM90 EF_CUDA_VIRTUAL_SM(EF_CUDA_SM90)"
	.elftype	@"ET_EXEC"


//--------------------- .nv.info                  --------------------------
	.section	.nv.info,"",@"SHT_CUDA_INFO"
	.align	4


	//----- nvinfo : EIATTR_REGCOUNT
	.align		4
        /*0000*/ 	.byte	0x04, 0x2f
        /*0002*/ 	.short	(.L_3 - .L_2)
	.align		4
.L_2:
        /*0004*/ 	.word	index@(triton_poi_fused__native_batch_norm_legit_no_training_cat_relu_58)
        /*0008*/ 	.word	0x00000017


	//----- nvinfo : EIATTR_MIN_STACK_SIZE
	.align		4
.L_3:
        /*000c*/ 	.byte	0x04, 0x12
        /*000e*/ 	.short	(.L_5 - .L_4)
	.align		4
.L_4:
        /*0010*/ 	.word	index@(triton_poi_fused__native_batch_norm_legit_no_training_cat_relu_58)
        /*0014*/ 	.word	0x00000000


	//----- nvinfo : EIATTR_FRAME_SIZE
	.align		4
.L_5:
        /*0018*/ 	.byte	0x04, 0x11
        /*001a*/ 	.short	(.L_7 - .L_6)
	.align		4
.L_6:
        /*001c*/ 	.word	index@(triton_poi_fused__native_batch_norm_legit_no_training_cat_relu_58)
        /*0020*/ 	.word	0x00000000


	//----- nvinfo : EIATTR_MIN_STACK_SIZE
	.align		4
.L_7:
        /*0024*/ 	.byte	0x04, 0x12
        /*0026*/ 	.short	(.L_9 - .L_8)
	.align		4
.L_8:
        /*0028*/ 	.word	index@(triton_poi_fused__native_batch_norm_legit_no_training_cat_relu_58)
        /*002c*/ 	.word	0x00000000
.L_9:


//--------------------- .nv.info.triton_poi_fused__native_batch_norm_legit_no_training_cat_relu_58 --------------------------
	.section	.nv.info.triton_poi_fused__native_batch_norm_legit_no_training_cat_relu_58,"",@"SHT_CUDA_INFO"
	.sectionflags	@""
	.align	4


	//----- nvinfo : EIATTR_CUDA_API_VERSION
	.align		4
        /*0000*/ 	.byte	0x04, 0x37
        /*0002*/ 	.short	(.L_11 - .L_10)
.L_10:
        /*0004*/ 	.word	0x0000007c


	//----- nvinfo : EIATTR_KPARAM_INFO
	.align		4
.L_11:
        /*0008*/ 	.byte	0x04, 0x17
        /*000a*/ 	.short	(.L_13 - .L_12)
.L_12:
        /*000c*/ 	.word	0x00000000
        /*0010*/ 	.short	0x0008
        /*0012*/ 	.short	0x0040
        /*0014*/ 	.byte	0x00, 0xf0, 0x11, 0x00


	//----- nvinfo : EIATTR_KPARAM_INFO
	.align		4
.L_13:
        /*0018*/ 	.byte	0x04, 0x17
        /*001a*/ 	.short	(.L_15 - .L_14)
.L_14:
        /*001c*/ 	.word	0x00000000
        /*0020*/ 	.short	0x0007
        /*0022*/ 	.short	0x0038
        /*0024*/ 	.byte	0x00, 0xf4, 0x21, 0x00


	//----- nvinfo : EIATTR_KPARAM_INFO
	.align		4
.L_15:
        /*0028*/ 	.byte	0x04, 0x17
        /*002a*/ 	.short	(.L_17 - .L_16)
.L_16:
        /*002c*/ 	.word	0x00000000
        /*0030*/ 	.short	0x0006
        /*0032*/ 	.short	0x0030
        /*0034*/ 	.byte	0x00, 0xf4, 0x21, 0x00


	//----- nvinfo : EIATTR_KPARAM_INFO
	.align		4
.L_17:
        /*0038*/ 	.byte	0x04, 0x17
        /*003a*/ 	.short	(.L_19 - .L_18)
.L_18:
        /*003c*/ 	.word	0x00000000
        /*0040*/ 	.short	0x0005
        /*0042*/ 	.short	0x0028
        /*0044*/ 	.byte	0x00, 0xf4, 0x21, 0x00


	//----- nvinfo : EIATTR_KPARAM_INFO
	.align		4
.L_19:
        /*0048*/ 	.byte	0x04, 0x17
        /*004a*/ 	.short	(.L_21 - .L_20)
.L_20:
        /*004c*/ 	.word	0x00000000
        /*0050*/ 	.short	0x0004
        /*0052*/ 	.short	0x0020
        /*0054*/ 	.byte	0x00, 0xf4, 0x21, 0x00


	//----- nvinfo : EIATTR_KPARAM_INFO
	.align		4
.L_21:
        /*0058*/ 	.byte	0x04, 0x17
        /*005a*/ 	.short	(.L_23 - .L_22)
.L_22:
        /*005c*/ 	.word	0x00000000
        /*0060*/ 	.short	0x0003
        /*0062*/ 	.short	0x0018
        /*0064*/ 	.byte	0x00, 0xf4, 0x21, 0x00


	//----- nvinfo : EIATTR_KPARAM_INFO
	.align		4
.L_23:
        /*0068*/ 	.byte	0x04, 0x17
        /*006a*/ 	.short	(.L_25 - .L_24)
.L_24:
        /*006c*/ 	.word	0x00000000
        /*0070*/ 	.short	0x0002
        /*0072*/ 	.short	0x0010
        /*0074*/ 	.byte	0x00, 0xf4, 0x21, 0x00


	//----- nvinfo : EIATTR_KPARAM_INFO
	.align		4
.L_25:
        /*0078*/ 	.byte	0x04, 0x17
        /*007a*/ 	.short	(.L_27 - .L_26)
.L_26:
        /*007c*/ 	.word	0x00000000
        /*0080*/ 	.short	0x0001
        /*0082*/ 	.short	0x0008
        /*0084*/ 	.byte	0x00, 0xf4, 0x21, 0x00


	//----- nvinfo : EIATTR_KPARAM_INFO
	.align		4
.L_27:
        /*0088*/ 	.byte	0x04, 0x17
        /*008a*/ 	.short	(.L_29 - .L_28)
.L_28:
        /*008c*/ 	.word	0x00000000
        /*0090*/ 	.short	0x0000
        /*0092*/ 	.short	0x0000
        /*0094*/ 	.byte	0x00, 0xf4, 0x21, 0x00


	//----- nvinfo : EIATTR_SPARSE_MMA_MASK
	.align		4
.L_29:
        /*0098*/ 	.byte	0x03, 0x50
        /*009a*/ 	.short	0x0000


	//----- nvinfo : EIATTR_MAXREG_COUNT
	.align		4
        /*009c*/ 	.byte	0x03, 0x1b
        /*009e*/ 	.short	0x00ff


	//----- nvinfo : EIATTR_EXIT_INSTR_OFFSETS
	.align		4
        /*00a0*/ 	.byte	0x04, 0x1c
        /*00a2*/ 	.short	(.L_31 - .L_30)


	//   ....[0]....
.L_30:
        /*00a4*/ 	.word	0x00000510


	//   ....[1]....
        /*00a8*/ 	.word	0x00000530


	//----- nvinfo : EIATTR_REQNTID
	.align		4
.L_31:
        /*00ac*/ 	.byte	0x04, 0x10
        /*00ae*/ 	.short	(.L_33 - .L_32)
.L_32:
        /*00b0*/ 	.word	0x00000080
        /*00b4*/ 	.word	0x00000001
        /*00b8*/ 	.word	0x00000001


	//----- nvinfo : EIATTR_CBANK_PARAM_SIZE
	.align		4
.L_33:
        /*00bc*/ 	.byte	0x03, 0x19
        /*00be*/ 	.short	0x0044


	//----- nvinfo : EIATTR_PARAM_CBANK
	.align		4
        /*00c0*/ 	.byte	0x04, 0x0a
        /*00c2*/ 	.short	(.L_35 - .L_34)
	.align		4
.L_34:
        /*00c4*/ 	.word	index@(.nv.constant0.triton_poi_fused__native_batch_norm_legit_no_training_cat_relu_58)
        /*00c8*/ 	.short	0x0210
        /*00ca*/ 	.short	0x0044


	//----- nvinfo : EIATTR_SW_WAR
	.align		4
.L_35:
        /*00cc*/ 	.byte	0x04, 0x36
        /*00ce*/ 	.short	(.L_37 - .L_36)
.L_36:
        /*00d0*/ 	.word	0x00000008
.L_37:


//--------------------- .nv.callgraph             --------------------------
	.section	.nv.callgraph,"",@"SHT_CUDA_CALLGRAPH"
	.align	4
	.sectionentsize	8
	.align		4
        /*0000*/ 	.word	0x00000000
	.align		4
        /*0004*/ 	.word	0xffffffff
	.align		4
        /*0008*/ 	.word	0x00000000
	.align		4
        /*000c*/ 	.word	0xfffffffe
	.align		4
        /*0010*/ 	.word	0x00000000
	.align		4
        /*0014*/ 	.word	0xfffffffd
	.align		4
        /*0018*/ 	.word	0x00000000
	.align		4
        /*001c*/ 	.word	0xfffffffc


//--------------------- .nv.constant4             --------------------------
	.section	.nv.constant4,"a",@progbits
	.align	8
	.align		8
.nv.constant4:
        /*0000*/ 	.dword	_$_str
	.align		8
        /*0008*/ 	.dword	_$_str_$_2


//--------------------- .text.triton_poi_fused__native_batch_norm_legit_no_training_cat_relu_58 --------------------------
	.section	.text.triton_poi_fused__native_batch_norm_legit_no_training_cat_relu_58,"ax",@progbits
	.align	128
        .global         triton_poi_fused__native_batch_norm_legit_no_training_cat_relu_58
        .type           triton_poi_fused__native_batch_norm_legit_no_training_cat_relu_58,@function
        .size           triton_poi_fused__native_batch_norm_legit_no_training_cat_relu_58,(.L_x_1 - triton_poi_fused__native_batch_norm_legit_no_training_cat_relu_58)
        .other          triton_poi_fused__native_batch_norm_legit_no_training_cat_relu_58,@"STO_CUDA_ENTRY STV_DEFAULT"
triton_poi_fused__native_batch_norm_legit_no_training_cat_relu_58:
.text.triton_poi_fused__native_batch_norm_legit_no_training_cat_relu_58:
[----:B------:R-:W0:Y:S01]  /*0000*/  LDC R1, c[0x0][0x28] ;  /* 0x00000a00ff017b82 */ /* 0x000e220000000800 */
[----:B------:R-:W1:Y:S07]  /*0010*/  S2R R2, SR_TID.X ;  /* 0x0000000000027919 */ /* 0x000e6e0000002100 */
[----:B------:R-:W2:Y:S01]  /*0020*/  LDC.64 R14, c[0x0][0x228] ;  /* 0x00008a00ff0e7b82 */ /* 0x000ea20000000a00 */
[----:B------:R-:W-:Y:S01]  /*0030*/  IMAD.MOV.U32 R4, RZ, RZ, RZ ;  /* 0x000000ffff047224 */ /* 0x000fe200078e00ff */
[----:B------:R-:W-:Y:S01]  /*0040*/  ULDC.64 UR4, c[0x0][0x208] ;  /* 0x0000820000047ab9 */ /* 0x000fe20000000a00 */
[----:B------:R-:W3:Y:S01]  /*0050*/  S2R R3, SR_CTAID.X ;  /* 0x0000000000037919 */ /* 0x000ee20000002500 */
[----:B------:R-:W-:-:S04]  /*0060*/  ULDC.64 UR6, c[0x0][0x218] ;  /* 0x0000860000067ab9 */ /* 0x000fc80000000a00 */
[----:B------:R-:W4:Y:S08]  /*0070*/  LDC.64 R12, c[0x0][0x210] ;  /* 0x00008400ff0c7b82 */ /* 0x000f300000000a00 */
[----:B------:R-:W5:Y:S08]  /*0080*/  LDC.64 R10, c[0x0][0x220] ;  /* 0x00008800ff0a7b82 */ /* 0x000f700000000a00 */
[----:B------:R-:W4:Y:S01]  /*0090*/  LDC.64 R8, c[0x0][0x230] ;  /* 0x00008c00ff087b82 */ /* 0x000f220000000a00 */
[----:B-1----:R-:W-:-:S05]  /*00a0*/  LOP3.LUT R2, R2, 0x7f, RZ, 0xc0, !PT ;  /* 0x0000007f02027812 */ /* 0x002fca00078ec0ff */
[----:B---3--:R-:W-:-:S05]  /*00b0*/  IMAD R3, R3, 0x80, R2 ;  /* 0x0000008003037824 */ /* 0x008fca00078e0202 */
[----:B------:R-:W-:Y:S02]  /*00c0*/  SHF.R.S32.HI R2, RZ, 0x1f, R3 ;  /* 0x0000001fff027819 */ /* 0x000fe40000011403 */
[----:B------:R-:W-:Y:S02]  /*00d0*/  ISETP.GE.AND P0, PT, R3, 0x2e00, PT ;  /* 0x00002e000300780c */ /* 0x000fe40003f06270 */
[----:B------:R-:W-:-:S04]  /*00e0*/  LEA.HI R6, R2, R3, RZ, 0x2 ;  /* 0x0000000302067211 */ /* 0x000fc800078f10ff */
[----:B------:R-:W-:-:S05]  /*00f0*/  SHF.R.S32.HI R5, RZ, 0x2, R6 ;  /* 0x00000002ff057819 */ /* 0x000fca0000011406 */
[----:B------:R-:W-:-:S05]  /*0100*/  IMAD.HI R0, R5, -0x4de9bd37, R4 ;  /* 0xb21642c905007827 */ /* 0x000fca00078e0204 */
[----:B------:R-:W-:-:S04]  /*0110*/  SHF.R.U32.HI R7, RZ, 0x1f, R0 ;  /* 0x0000001fff077819 */ /* 0x000fc80000011600 */
[----:B------:R-:W-:Y:S01]  /*0120*/  LEA.HI.SX32 R7, R0, R7, 0x17 ;  /* 0x0000000700077211 */ /* 0x000fe200078fbaff */
[----:B------:R-:W-:-:S04]  /*0130*/  IMAD.MOV.U32 R0, RZ, RZ, RZ ;  /* 0x000000ffff007224 */ /* 0x000fc800078e00ff */
[----:B------:R-:W-:-:S04]  /*0140*/  IMAD R7, R7, -0x2e0, R5 ;  /* 0xfffffd2007077824 */ /* 0x000fc800078e0205 */
[----:B--2---:R-:W-:Y:S01]  /*0150*/  IMAD.WIDE R14, R7, 0x4, R14 ;  /* 0x00000004070e7825 */ /* 0x004fe200078e020e */
[----:B------:R-:W-:-:S04]  /*0160*/  HFMA2.MMA R2, -RZ, RZ, 0, 0 ;  /* 0x00000000ff027435 */ /* 0x000fc800000001ff */
[----:B------:R1:W2:Y:S01]  /*0170*/  @!P0 LDG.E.EL R0, desc[UR4][R14.64] ;  /* 0x000000040e008981 */ /* 0x0002a2000c2e1900 */
[C---:B------:R-:W-:Y:S02]  /*0180*/  ISETP.GE.AND P1, PT, R7.reuse, 0x2c0, PT ;  /* 0x000002c00700780c */ /* 0x040fe40003f26270 */
[----:B------:R-:W-:Y:S02]  /*0190*/  ISETP.GT.AND P3, PT, R7, 0x2bf, !P0 ;  /* 0x000002bf0700780c */ /* 0x000fe40004764270 */
[C---:B------:R-:W-:Y:S01]  /*01a0*/  ISETP.LT.AND P2, PT, R3.reuse, 0x2e00, !P1 ;  /* 0x00002e000300780c */ /* 0x040fe20004f41270 */
[----:B------:R-:W-:Y:S01]  /*01b0*/  IMAD.HI R2, R3, -0x4de9bd37, R2 ;  /* 0xb21642c903027827 */ /* 0x000fe200078e0202 */
[----:B-1----:R-:W-:-:S04]  /*01c0*/  SHF.L.U32 R15, R7, 0x2, RZ ;  /* 0x00000002070f7819 */ /* 0x002fc800000006ff */
[----:B------:R-:W-:-:S04]  /*01d0*/  SHF.R.U32.HI R5, RZ, 0x1f, R2 ;  /* 0x0000001fff057819 */ /* 0x000fc80000011602 */
[----:B------:R-:W-:Y:S02]  /*01e0*/  LEA.HI.SX32 R17, R2, R5, 0x15 ;  /* 0x0000000502117211 */ /* 0x000fe400078faaff */
[----:B------:R-:W-:Y:S01]  /*01f0*/  LOP3.LUT R2, R6, 0xfffffffc, RZ, 0xc0, !PT ;  /* 0xfffffffc06027812 */ /* 0x000fe200078ec0ff */
[----:B------:R-:W1:Y:S02]  /*0200*/  LDC.64 R4, c[0x0][0x238] ;  /* 0x00008e00ff047b82 */ /* 0x000e640000000a00 */
[----:B------:R-:W-:Y:S02]  /*0210*/  IMAD.SHL.U32 R14, R17, 0x80, RZ ;  /* 0x00000080110e7824 */ /* 0x000fe400078e00ff */
[----:B------:R-:W-:Y:S02]  /*0220*/  IMAD.IADD R2, R3, 0x1, -R2 ;  /* 0x0000000103027824 */ /* 0x000fe400078e0a02 */
[----:B------:R-:W-:-:S03]  /*0230*/  IMAD R6, R17, -0xb80, R3 ;  /* 0xfffff48011067824 */ /* 0x000fc600078e0203 */
[----:B------:R-:W-:Y:S01]  /*0240*/  SHF.R.S32.HI R16, RZ, 0x1f, R2 ;  /* 0x0000001fff107819 */ /* 0x000fe20000011402 */
[----:B------:R-:W-:Y:S01]  /*0250*/  IMAD R17, R17, 0xb00, R6 ;  /* 0x00000b0011117824 */ /* 0x000fe200078e0206 */
[--C-:B------:R-:W-:Y:S01]  /*0260*/  IADD3 R2, P4, P5, R15, R2, R14.reuse ;  /* 0x000000020f027210 */ /* 0x100fe20007d9e00e */
[----:B------:R-:W-:Y:S01]  /*0270*/  IMAD.MOV.U32 R6, RZ, RZ, RZ ;  /* 0x000000ffff067224 */ /* 0x000fe200078e00ff */
[----:B------:R-:W-:Y:S02]  /*0280*/  SHF.R.S32.HI R14, RZ, 0x1f, R14 ;  /* 0x0000001fff0e7819 */ /* 0x000fe4000001140e */
[----:B------:R-:W-:-:S04]  /*0290*/  SHF.R.S32.HI R15, RZ, 0x1f, R15 ;  /* 0x0000001fff0f7819 */ /* 0x000fc8000001140f */
[----:B------:R-:W-:Y:S01]  /*02a0*/  IADD3.X R15, R15, R16, R14, P4, P5 ;  /* 0x000000100f0f7210 */ /* 0x000fe200027ea40e */
[----:B----4-:R-:W-:Y:S01]  /*02b0*/  IMAD.WIDE R16, R17, 0x4, R12 ;  /* 0x0000000411107825 */ /* 0x010fe200078e020c */
[----:B------:R-:W-:-:S04]  /*02c0*/  LEA R18, P4, R2, UR6, 0x2 ;  /* 0x0000000602127c11 */ /* 0x000fc8000f8810ff */
[----:B------:R-:W-:Y:S01]  /*02d0*/  LEA.HI.X R19, R2, UR7, R15, 0x2, P4 ;  /* 0x0000000702137c11 */ /* 0x000fe2000a0f140f */
[----:B------:R-:W-:Y:S01]  /*02e0*/  IMAD.MOV.U32 R2, RZ, RZ, RZ ;  /* 0x000000ffff027224 */ /* 0x000fe200078e00ff */
[----:B------:R-:W3:Y:S01]  /*02f0*/  @P2 LDG.E R6, desc[UR4][R16.64] ;  /* 0x0000000410062981 */ /* 0x000ee2000c1e1900 */
[----:B------:R-:W-:Y:S01]  /*0300*/  MOV R12, RZ ;  /* 0x000000ff000c7202 */ /* 0x000fe20000000f00 */
[----:B-----5:R-:W-:-:S03]  /*0310*/  IMAD.WIDE R10, R7, 0x4, R10 ;  /* 0x00000004070a7825 */ /* 0x020fc600078e020a */
[----:B------:R-:W4:Y:S01]  /*0320*/  @P3 LDG.E R2, desc[UR4][R18.64+-0x2c00] ;  /* 0xffd4000412023981 */ /* 0x000f22000c1e1900 */
[C---:B0-----:R-:W-:Y:S02]  /*0330*/  IMAD.WIDE R14, R7.reuse, 0x4, R8 ;  /* 0x00000004070e7825 */ /* 0x041fe400078e0208 */
[----:B------:R-:W0:Y:S01]  /*0340*/  LDC.64 R8, c[0x0][0x240] ;  /* 0x00009000ff087b82 */ /* 0x000e220000000a00 */
[----:B------:R5:W4:Y:S01]  /*0350*/  @!P0 LDG.E.EL R12, desc[UR4][R10.64] ;  /* 0x000000040a0c8981 */ /* 0x000b22000c2e1900 */
[----:B-1----:R-:W-:-:S04]  /*0360*/  IMAD.WIDE R4, R7, 0x4, R4 ;  /* 0x0000000407047825 */ /* 0x002fc800078e0204 */
[----:B------:R-:W-:Y:S02]  /*0370*/  IMAD.MOV.U32 R7, RZ, RZ, RZ ;  /* 0x000000ffff077224 */ /* 0x000fe400078e00ff */
[----:B------:R-:W-:-:S04]  /*0380*/  IMAD.MOV.U32 R20, RZ, RZ, RZ ;  /* 0x000000ffff147224 */ /* 0x000fc800078e00ff */
[----:B------:R-:W4:Y:S04]  /*0390*/  @!P0 LDG.E.EL R7, desc[UR4][R14.64] ;  /* 0x000000040e078981 */ /* 0x000f28000c2e1900 */
[----:B------:R1:W4:Y:S01]  /*03a0*/  @!P0 LDG.E.EL R20, desc[UR4][R4.64] ;  /* 0x0000000404148981 */ /* 0x000322000c2e1900 */
[----:B-----5:R-:W-:Y:S01]  /*03b0*/  HFMA2.MMA R10, -RZ, RZ, 1.625, 0 ;  /* 0x3e800000ff0a7435 */ /* 0x020fe200000001ff */
[C---:B0-----:R-:W-:Y:S01]  /*03c0*/  IMAD.WIDE R8, R3.reuse, 0x4, R8 ;  /* 0x0000000403087825 */ /* 0x041fe200078e0208 */
[----:B-1----:R-:W0:Y:S03]  /*03d0*/  LDC.64 R4, c[0x0][0x248] ;  /* 0x00009200ff047b82 */ /* 0x002e260000000a00 */
[----:B0-----:R-:W-:-:S04]  /*03e0*/  IMAD.WIDE R4, R3, 0x4, R4 ;  /* 0x0000000403047825 */ /* 0x001fc800078e0204 */
[----:B--2---:R-:W-:-:S04]  /*03f0*/  FADD R0, R0, 9.9999997473787516356e-06 ;  /* 0x3727c5ac00007421 */ /* 0x004fc80000000000 */
[----:B------:R-:W0:Y:S02]  /*0400*/  MUFU.SQRT R13, R0 ;  /* 0x00000000000d7308 */ /* 0x000e240000002000 */
[C---:B0-----:R-:W-:Y:S02]  /*0410*/  FSETP.GT.AND P4, PT, R13.reuse, 8.50705917302346158658e+37, PT ;  /* 0x7e8000000d00780b */ /* 0x041fe40003f84000 */
[----:B------:R-:W-:-:S11]  /*0420*/  FSETP.GEU.AND P5, PT, R13, 1.175494350822287508e-38, PT ;  /* 0x008000000d00780b */ /* 0x000fd60003fae000 */
[----:B------:R-:W-:-:S04]  /*0430*/  @P4 FMUL R13, R13, 0.25 ;  /* 0x3e8000000d0d4820 */ /* 0x000fc80000400000 */
[----:B------:R-:W-:-:S06]  /*0440*/  @!P5 FMUL R13, R13, 16777216 ;  /* 0x4b8000000d0dd820 */ /* 0x000fcc0000400000 */
[----:B------:R-:W0:Y:S01]  /*0450*/  MUFU.RCP R13, R13 ;  /* 0x0000000d000d7308 */ /* 0x000e220000001000 */
[----:B---3--:R-:W-:Y:S02]  /*0460*/  SEL R11, R6, RZ, P2 ;  /* 0x000000ff060b7207 */ /* 0x008fe40001000000 */
[----:B------:R-:W-:Y:S02]  /*0470*/  FSEL R6, R10, 1, P4 ;  /* 0x3f8000000a067808 */ /* 0x000fe40002000000 */
[----:B----4-:R-:W-:-:S03]  /*0480*/  @P1 SEL R11, R2, RZ, P3 ;  /* 0x000000ff020b1207 */ /* 0x010fc60001800000 */
[----:B------:R-:W-:Y:S02]  /*0490*/  @!P5 FMUL R6, R6, 16777216 ;  /* 0x4b8000000606d820 */ /* 0x000fe40000400000 */
[----:B------:R-:W-:Y:S02]  /*04a0*/  FADD R12, R11, -R12 ;  /* 0x8000000c0b0c7221 */ /* 0x000fe40000000000 */
[----:B0-----:R-:W-:Y:S01]  /*04b0*/  FMUL R15, R13, R6 ;  /* 0x000000060d0f7220 */ /* 0x001fe20000400000 */
[----:B------:R0:W-:Y:S03]  /*04c0*/  @!P0 STG.E desc[UR4][R8.64], R11 ;  /* 0x0000000b08008986 */ /* 0x0001e6000c101904 */
[----:B------:R-:W-:-:S04]  /*04d0*/  FMUL R15, R12, R15 ;  /* 0x0000000f0c0f7220 */ /* 0x000fc80000400000 */
[----:B------:R-:W-:-:S05]  /*04e0*/  FFMA R7, R15, R7, R20 ;  /* 0x000000070f077223 */ /* 0x000fca0000000014 */
[----:B------:R-:W-:-:S04]  /*04f0*/  FSETP.GEU.AND P1, PT, R7, RZ, PT ;  /* 0x000000ff0700720b */ /* 0x000fc80003f2e000 */
[----:B------:R-:W-:Y:S01]  /*0500*/  FSEL R7, R7, RZ, P1 ;  /* 0x000000ff07077208 */ /* 0x000fe20000800000 */
[----:B0-----:R-:W-:Y:S08]  /*0510*/  @P0 EXIT ;  /* 0x000000000000094d */ /* 0x001ff00003800000 */
[----:B------:R-:W-:Y:S01]  /*0520*/  STG.E desc[UR4][R4.64], R7 ;  /* 0x0000000704007986 */ /* 0x000fe2000c101904 */
[----:B------:R-:W-:Y:S05]  /*0530*/  EXIT ;  /* 0x000000000000794d */ /* 0x000fea0003800000 */
.L_x_0:
[----:B------:R-:W-:-:S00]  /*0540*/  BRA `(.L_x_0) ;  /* 0xfffffffc00fc7947 */ /* 0x000fc0000383ffff */
[----:B------:R-:W-:-:S00]  /*0550*/  NOP ;  /* 0x0000000000007918 */ /* 0x000fc00000000000 */
        /* <DEDUP_REMOVED lines=10> */
.L_x_1:


//--------------------- .nv.global.init           --------------------------
	.section	.nv.global.init,"aw",@progbits
.nv.global.init:
	.type		_$_str,@object
	.size		_$_str,(_$_str_$_2 - _$_str)
_$_str:
        /*0000*/ 	.byte	0x5f, 0x5f, 0x43, 0x55, 0x44, 0x41, 0x5f, 0x46, 0x54, 0x5a, 0x00
	.type		_$_str_$_2,@object
	.size		_$_str_$_2,(.L_1 - _$_str_$_2)
_$_str_$_2:
        /*000b*/ 	.byte	0x5f, 0x5f, 0x43, 0x55, 0x44, 0x41, 0x5f, 0x50, 0x52, 0x45, 0x43, 0x5f, 0x53, 0x51, 0x52, 0x54
        /*001b*/ 	.byte	0x00
.L_1:


//--------------------- .nv.constant0.triton_poi_fused__native_batch_norm_legit_no_training_cat_relu_58 --------------------------
	.section	.nv.constant0.triton_poi_fused__native_batch_norm_legit_no_training_cat_relu_58,"a",@progbits
	.sectionflags	@""
	.align	4
.nv.constant0.triton_poi_fused__native_batch_norm_legit_no_training_cat_relu_58:
	.zero		596
